//
// Generated by NVIDIA NVVM Compiler
//
// Compiler Build ID: CL-36424714
// Cuda compilation tools, release 13.0, V13.0.88
// Based on NVVM 20.0.0
//

.version 9.0
.target sm_100
.address_size 64

	// .globl	_Z8helloGPUv
.extern .func  (.param .b32 func_retval0) vprintf
(
	.param .b64 vprintf_param_0,
	.param .b64 vprintf_param_1
)
;
.global .align 1 .b8 $str[21] = {72, 101, 108, 108, 111, 32, 102, 114, 111, 109, 32, 116, 104, 101, 32, 71, 80, 85, 46, 10};

.visible .entry _Z8helloGPUv()
{
	.reg .b32 	%r<3>;
	.reg .b64 	%rd<3>;

	mov.u64 	%rd1, $str;
	cvta.global.u64 	%rd2, %rd1;
	{ // callseq 0, 0
	.param .b64 param0;
	st.param.b64 	[param0], %rd2;
	.param .b64 param1;
	st.param.b64 	[param1], 0;
	.param .b32 retval0;
	call.uni (retval0), 
	vprintf, 
	(
	param0, 
	param1
	);
	ld.param.b32 	%r1, [retval0];
	} // callseq 0
	ret;

}


// ===== COMPILED SASS (sm_100) =====

	.target	sm_100

	.elftype	@"ET_EXEC"


//--------------------- .note.nv.tkinfo           --------------------------
	.section	.note.nv.tkinfo,"",@"SHT_NOTE"
	.sectionflags	@"SHF_NOTE_NV_TKINFO"
	.tkinfo
        /*0018*/ 	.word	0x00000002
        /*0030*/ 	.string	""
        /*0030*/ 	.string	"ptxas"
        /*0030*/ 	.string	"Cuda compilation tools, release 13.0, V13.0.88"
        /*0030*/ 	.string	"Build cuda_13.0.r13.0/compiler.36424714_0"
        /*0030*/ 	.string	"-arch sm_100 -m 64 "



//--------------------- .note.nv.cuinfo           --------------------------
	.section	.note.nv.cuinfo,"",@"SHT_NOTE"
	.sectionflags	@"SHF_NOTE_NV_CUINFO"
        /*0018*/ 	.short	0x0002
        /*001a*/ 	.short	0x0064
        /*001c*/ 	.short	0x0082
	.zero		2


//--------------------- .nv.info                  --------------------------
	.section	.nv.info,"",@"SHT_CUDA_INFO"
	.align	4


	//----- nvinfo : EIATTR_REGCOUNT
	.align		4
        /*0000*/ 	.byte	0x04, 0x2f
        /*0002*/ 	.short	(.L_2 - .L_1)
	.align		4
.L_1:
        /*0004*/ 	.word	index@(_Z8helloGPUv)
        /*0008*/ 	.word	0x00000018


	//----- nvinfo : EIATTR_FRAME_SIZE
	.align		4
.L_2:
        /*000c*/ 	.byte	0x04, 0x11
        /*000e*/ 	.short	(.L_4 - .L_3)
	.align		4
.L_3:
        /*0010*/ 	.word	index@(_Z8helloGPUv)
        /*0014*/ 	.word	0x00000000


	//----- nvinfo : EIATTR_MIN_STACK_SIZE
	.align		4
.L_4:
        /*0018*/ 	.byte	0x04, 0x12
        /*001a*/ 	.short	(.L_6 - .L_5)
	.align		4
.L_5:
        /*001c*/ 	.word	index@(_Z8helloGPUv)
        /*0020*/ 	.word	0x00000000
.L_6:


//--------------------- .nv.compat                --------------------------
	.section	.nv.compat,"",@"SHT_CUDA_COMPAT_INFO"
	.align	4
        /*0000*/ 	.byte	0x02, 0x09, 0x00, 0x00, 0x02, 0x02, 0x01, 0x00, 0x02, 0x05, 0x05, 0x00, 0x03, 0x07, 0x01, 0x01
        /*0010*/ 	.byte	0x02, 0x03, 0x00, 0x00, 0x02, 0x06, 0x01, 0x00, 0x04, 0x0b, 0x08, 0x00, 0x09, 0x00, 0x00, 0x00
        /*0020*/ 	.byte	0x00, 0x00, 0x00, 0x00


//--------------------- .nv.info._Z8helloGPUv     --------------------------
	.section	.nv.info._Z8helloGPUv,"",@"SHT_CUDA_INFO"
	.sectionflags	@""
	.align	4


	//----- nvinfo : EIATTR_CUDA_API_VERSION
	.align		4
        /*0000*/ 	.byte	0x04, 0x37
        /*0002*/ 	.short	(.L_8 - .L_7)
.L_7:
        /*0004*/ 	.word	0x00000082


	//----- nvinfo : EIATTR_SPARSE_MMA_MASK
	.align		4
.L_8:
        /*0008*/ 	.byte	0x03, 0x50
        /*000a*/ 	.short	0x0000


	//----- nvinfo : EIATTR_MAXREG_COUNT
	.align		4
        /*000c*/ 	.byte	0x03, 0x1b
        /*000e*/ 	.short	0x00ff


	//----- nvinfo : EIATTR_EXTERNS
	.align		4
        /*0010*/ 	.byte	0x04, 0x0f
        /*0012*/ 	.short	(.L_10 - .L_9)


	//   ....[0]....
	.align		4
.L_9:
        /*0014*/ 	.word	index@(vprintf)


	//----- nvinfo : EIATTR_MERCURY_ISA_VERSION
	.align		4
.L_10:
        /*0018*/ 	.byte	0x03, 0x5f
        /*001a*/ 	.short	0x0101


	//----- nvinfo : EIATTR_VRC_CTA_INIT_COUNT
	.align		4
        /*001c*/ 	.byte	0x02, 0x4a
	.zero		1
	.zero		1


	//----- nvinfo : EIATTR_SYSCALL_OFFSETS
	.align		4
        /*0020*/ 	.byte	0x04, 0x46
        /*0022*/ 	.short	(.L_12 - .L_11)


	//   ....[0]....
.L_11:
        /*0024*/ 	.word	0x00000080


	//----- nvinfo : EIATTR_EXIT_INSTR_OFFSETS
	.align		4
.L_12:
        /*0028*/ 	.byte	0x04, 0x1c
        /*002a*/ 	.short	(.L_14 - .L_13)


	//   ....[0]....
.L_13:
        /*002c*/ 	.word	0x00000090


	//----- nvinfo : EIATTR_SW_WAR
	.align		4
.L_14:
        /*0030*/ 	.byte	0x04, 0x36
        /*0032*/ 	.short	(.L_16 - .L_15)
.L_15:
        /*0034*/ 	.word	0x00000008
.L_16:


//--------------------- .nv.callgraph             --------------------------
	.section	.nv.callgraph,"",@"SHT_CUDA_CALLGRAPH"
	.align	4
	.sectionentsize	8
	.align		4
        /*0000*/ 	.word	0x00000000
	.align		4
        /*0004*/ 	.word	0xffffffff
	.align		4
        /*0008*/ 	.word	index@(_Z8helloGPUv)
	.align		4
        /*000c*/ 	.word	index@(vprintf)
	.align		4
        /*0010*/ 	.word	0x00000000
	.align		4
        /*0014*/ 	.word	0xfffffffe
	.align		4
        /*0018*/ 	.word	0x00000000
	.align		4
        /*001c*/ 	.word	0xfffffffd
	.align		4
        /*0020*/ 	.word	0x00000000
	.align		4
        /*0024*/ 	.word	0xfffffffc


//--------------------- .nv.constant4             --------------------------
	.section	.nv.constant4,"a",@progbits
	.align	8
	.align		8
.nv.constant4:
        /*0000*/ 	.dword	vprintf
	.align		8
        /*0008*/ 	.dword	$str


//--------------------- .text._Z8helloGPUv        --------------------------
	.section	.text._Z8helloGPUv,"ax",@progbits
	.align	128
        .global         _Z8helloGPUv
        .type           _Z8helloGPUv,@function
        .size           _Z8helloGPUv,(.L_x_2 - _Z8helloGPUv)
        .other          _Z8helloGPUv,@"STO_CUDA_ENTRY STV_DEFAULT"
_Z8helloGPUv:
.text._Z8helloGPUv:
[----:B------:R-:W0:Y:S01]  /*0000*/  LDC R1, c[0x0][0x37c] ;  /* 0x0000df00ff017b82 */ /* 0x000e220000000800 */
[----:B------:R-:W-:Y:S01]  /*0010*/  MOV R0, 0x0 ;  /* 0x0000000000007802 */ /* 0x000fe20000000f00 */
[----:B------:R-:W1:Y:S01]  /*0020*/  LDCU.64 UR4, c[0x4][0x8] ;  /* 0x01000100ff0477ac */ /* 0x000e620008000a00 */
[----:B------:R-:W-:-:S05]  /*0030*/  CS2R R6, SRZ ;  /* 0x0000000000067805 */ /* 0x000fca000001ff00 */
[----:B------:R2:W3:Y:S01]  /*0040*/  LDC.64 R2, c[0x4][R0] ;  /* 0x0100000000027b82 */ /* 0x0004e20000000a00 */
[----:B-1----:R-:W-:Y:S02]  /*0050*/  IMAD.U32 R4, RZ, RZ, UR4 ;  /* 0x00000004ff047e24 */ /* 0x002fe4000f8e00ff */
[----:B--2---:R-:W-:-:S07]  /*0060*/  IMAD.U32 R5, RZ, RZ, UR5 ;  /* 0x00000005ff057e24 */ /* 0x004fce000f8e00ff */
[----:B------:R-:W-:-:S07]  /*0070*/  LEPC R20, `(.L_x_0) ;  /* 0x000000001014794e */ /* 0x000fce0000000000 */
[----:B0--3--:R-:W-:Y:S05]  /*0080*/  CALL.ABS.NOINC R2 ;  /* 0x0000000002007343 */ /* 0x009fea0003c00000 */
.L_x_0:
[----:B------:R-:W-:Y:S05]  /*0090*/  EXIT ;  /* 0x000000000000794d */ /* 0x000fea0003800000 */
.L_x_1:
[----:B------:R-:W-:-:S00]  /*00a0*/  BRA `(.L_x_1) ;  /* 0xfffffffc00fc7947 */ /* 0x000fc0000383ffff */
[----:B------:R-:W-:-:S00]  /*00b0*/  NOP ;  /* 0x0000000000007918 */ /* 0x000fc00000000000 */
        /* <DEDUP_REMOVED lines=12> */
.L_x_2:


//--------------------- .nv.global.init           --------------------------
	.section	.nv.global.init,"aw",@progbits
.nv.global.init:
	.type		$str,@object
	.size		$str,(.L_0 - $str)
$str:
        /*0000*/ 	.byte	0x48, 0x65, 0x6c, 0x6c, 0x6f, 0x20, 0x66, 0x72, 0x6f, 0x6d, 0x20, 0x74, 0x68, 0x65, 0x20, 0x47
        /*0010*/ 	.byte	0x50, 0x55, 0x2e, 0x0a, 0x00
.L_0:


//--------------------- .nv.shared.reserved.0     --------------------------
	.section	.nv.shared.reserved.0,"aw",@nobits
	.weak		__nv_reservedSMEM_offset_0_alias
	.size		__nv_reservedSMEM_offset_0_alias, 0, 64
	.other		__nv_reservedSMEM_offset_0_alias,@"STO_CUDA_RESERVED_SHARED STV_DEFAULT"
__nv_reservedSMEM_offset_0_alias:
	.zero		0
	.zero		64


//--------------------- .nv.constant0._Z8helloGPUv --------------------------
	.section	.nv.constant0._Z8helloGPUv,"a",@progbits
	.sectionflags	@""
	.align	4
.nv.constant0._Z8helloGPUv:
	.zero		896


//--------------------- SYMBOLS --------------------------

	.type		.nv.reservedSmem.offset0,@object
	.size		.nv.reservedSmem.offset0,0x4
	.type		vprintf,@function
